//
// Generated by NVIDIA NVVM Compiler
//
// Compiler Build ID: CL-36424714
// Cuda compilation tools, release 13.0, V13.0.88
// Based on NVVM 20.0.0
//

.version 9.0
.target sm_100
.address_size 64

	// .globl	_Z12setup_kernelP17curandStateXORWOW
.global .align 4 .b8 precalc_xorwow_matrix[102400];
.global .align 4 .b8 precalc_xorwow_offset_matrix[102400];
.global .align 4 .b8 mrg32k3aM1[2304];
.global .align 4 .b8 mrg32k3aM2[2304];
.global .align 4 .b8 mrg32k3aM1SubSeq[2016];
.global .align 4 .b8 mrg32k3aM2SubSeq[2016];
.global .align 4 .b8 mrg32k3aM1Seq[2304];
.global .align 4 .b8 mrg32k3aM2Seq[2304];
.const .align 8 .b8 __cr_lgamma_table[72];

.visible .entry _Z12setup_kernelP17curandStateXORWOW(
	.param .u64 .ptr .align 1 _Z12setup_kernelP17curandStateXORWOW_param_0
)
{
	.reg .pred 	%p<24>;
	.reg .b32 	%r<405>;
	.reg .b64 	%rd<18>;

	ld.param.u64 	%rd8, [_Z12setup_kernelP17curandStateXORWOW_param_0];
	cvta.to.global.u64 	%rd9, %rd8;
	mov.u32 	%r182, %tid.x;
	mov.u32 	%r183, %ctaid.x;
	add.s32 	%r184, %r182, %r183;
	cvt.s64.s32 	%rd17, %r184;
	mul.wide.s32 	%rd10, %r184, 48;
	add.s64 	%rd2, %rd9, %rd10;
	mov.b32 	%r185, 1593684748;
	mov.b32 	%r186, 832094735;
	st.global.v2.u32 	[%rd2], {%r186, %r185};
	mov.b32 	%r187, -123459836;
	mov.b32 	%r188, 1111207954;
	st.global.v2.u32 	[%rd2+8], {%r188, %r187};
	mov.b32 	%r189, 1476011280;
	mov.b32 	%r190, -589760388;
	st.global.v2.u32 	[%rd2+16], {%r190, %r189};
	setp.eq.s32 	%p1, %r184, 0;
	@%p1 bra 	$L__BB0_42;
	mov.b32 	%r311, 0;
	mov.u64 	%rd12, precalc_xorwow_matrix;
$L__BB0_2:
	and.b64  	%rd4, %rd17, 3;
	setp.eq.s64 	%p2, %rd4, 0;
	@%p2 bra 	$L__BB0_41;
	mul.wide.u32 	%rd11, %r311, 3200;
	add.s64 	%rd5, %rd12, %rd11;
	cvt.u32.u64 	%r2, %rd4;
	mov.b32 	%r312, 0;
$L__BB0_4:
	mov.b32 	%r325, 0;
	mov.u32 	%r326, %r325;
	mov.u32 	%r327, %r325;
	mov.u32 	%r328, %r325;
	mov.u32 	%r329, %r325;
	mov.u32 	%r318, %r325;
$L__BB0_5:
	mul.wide.u32 	%rd13, %r318, 4;
	add.s64 	%rd14, %rd2, %rd13;
	ld.global.u32 	%r10, [%rd14+4];
	shl.b32 	%r11, %r318, 5;
	mov.b32 	%r324, 0;
$L__BB0_6:
	.pragma "nounroll";
	shr.u32 	%r195, %r10, %r324;
	and.b32  	%r196, %r195, 1;
	setp.eq.b32 	%p3, %r196, 1;
	not.pred 	%p4, %p3;
	add.s32 	%r197, %r11, %r324;
	mul.lo.s32 	%r198, %r197, 5;
	mul.wide.u32 	%rd15, %r198, 4;
	add.s64 	%rd6, %rd5, %rd15;
	@%p4 bra 	$L__BB0_8;
	ld.global.u32 	%r199, [%rd6];
	xor.b32  	%r329, %r329, %r199;
	ld.global.u32 	%r200, [%rd6+4];
	xor.b32  	%r328, %r328, %r200;
	ld.global.u32 	%r201, [%rd6+8];
	xor.b32  	%r327, %r327, %r201;
	ld.global.u32 	%r202, [%rd6+12];
	xor.b32  	%r326, %r326, %r202;
	ld.global.u32 	%r203, [%rd6+16];
	xor.b32  	%r325, %r325, %r203;
$L__BB0_8:
	and.b32  	%r205, %r195, 2;
	setp.eq.s32 	%p5, %r205, 0;
	@%p5 bra 	$L__BB0_10;
	ld.global.u32 	%r206, [%rd6+20];
	xor.b32  	%r329, %r329, %r206;
	ld.global.u32 	%r207, [%rd6+24];
	xor.b32  	%r328, %r328, %r207;
	ld.global.u32 	%r208, [%rd6+28];
	xor.b32  	%r327, %r327, %r208;
	ld.global.u32 	%r209, [%rd6+32];
	xor.b32  	%r326, %r326, %r209;
	ld.global.u32 	%r210, [%rd6+36];
	xor.b32  	%r325, %r325, %r210;
$L__BB0_10:
	and.b32  	%r212, %r195, 4;
	setp.eq.s32 	%p6, %r212, 0;
	@%p6 bra 	$L__BB0_12;
	ld.global.u32 	%r213, [%rd6+40];
	xor.b32  	%r329, %r329, %r213;
	ld.global.u32 	%r214, [%rd6+44];
	xor.b32  	%r328, %r328, %r214;
	ld.global.u32 	%r215, [%rd6+48];
	xor.b32  	%r327, %r327, %r215;
	ld.global.u32 	%r216, [%rd6+52];
	xor.b32  	%r326, %r326, %r216;
	ld.global.u32 	%r217, [%rd6+56];
	xor.b32  	%r325, %r325, %r217;
$L__BB0_12:
	and.b32  	%r219, %r195, 8;
	setp.eq.s32 	%p7, %r219, 0;
	@%p7 bra 	$L__BB0_14;
	ld.global.u32 	%r220, [%rd6+60];
	xor.b32  	%r329, %r329, %r220;
	ld.global.u32 	%r221, [%rd6+64];
	xor.b32  	%r328, %r328, %r221;
	ld.global.u32 	%r222, [%rd6+68];
	xor.b32  	%r327, %r327, %r222;
	ld.global.u32 	%r223, [%rd6+72];
	xor.b32  	%r326, %r326, %r223;
	ld.global.u32 	%r224, [%rd6+76];
	xor.b32  	%r325, %r325, %r224;
$L__BB0_14:
	and.b32  	%r226, %r195, 16;
	setp.eq.s32 	%p8, %r226, 0;
	@%p8 bra 	$L__BB0_16;
	ld.global.u32 	%r227, [%rd6+80];
	xor.b32  	%r329, %r329, %r227;
	ld.global.u32 	%r228, [%rd6+84];
	xor.b32  	%r328, %r328, %r228;
	ld.global.u32 	%r229, [%rd6+88];
	xor.b32  	%r327, %r327, %r229;
	ld.global.u32 	%r230, [%rd6+92];
	xor.b32  	%r326, %r326, %r230;
	ld.global.u32 	%r231, [%rd6+96];
	xor.b32  	%r325, %r325, %r231;
$L__BB0_16:
	and.b32  	%r233, %r195, 32;
	setp.eq.s32 	%p9, %r233, 0;
	@%p9 bra 	$L__BB0_18;
	ld.global.u32 	%r234, [%rd6+100];
	xor.b32  	%r329, %r329, %r234;
	ld.global.u32 	%r235, [%rd6+104];
	xor.b32  	%r328, %r328, %r235;
	ld.global.u32 	%r236, [%rd6+108];
	xor.b32  	%r327, %r327, %r236;
	ld.global.u32 	%r237, [%rd6+112];
	xor.b32  	%r326, %r326, %r237;
	ld.global.u32 	%r238, [%rd6+116];
	xor.b32  	%r325, %r325, %r238;
$L__BB0_18:
	and.b32  	%r240, %r195, 64;
	setp.eq.s32 	%p10, %r240, 0;
	@%p10 bra 	$L__BB0_20;
	ld.global.u32 	%r241, [%rd6+120];
	xor.b32  	%r329, %r329, %r241;
	ld.global.u32 	%r242, [%rd6+124];
	xor.b32  	%r328, %r328, %r242;
	ld.global.u32 	%r243, [%rd6+128];
	xor.b32  	%r327, %r327, %r243;
	ld.global.u32 	%r244, [%rd6+132];
	xor.b32  	%r326, %r326, %r244;
	ld.global.u32 	%r245, [%rd6+136];
	xor.b32  	%r325, %r325, %r245;
$L__BB0_20:
	and.b32  	%r247, %r195, 128;
	setp.eq.s32 	%p11, %r247, 0;
	@%p11 bra 	$L__BB0_22;
	ld.global.u32 	%r248, [%rd6+140];
	xor.b32  	%r329, %r329, %r248;
	ld.global.u32 	%r249, [%rd6+144];
	xor.b32  	%r328, %r328, %r249;
	ld.global.u32 	%r250, [%rd6+148];
	xor.b32  	%r327, %r327, %r250;
	ld.global.u32 	%r251, [%rd6+152];
	xor.b32  	%r326, %r326, %r251;
	ld.global.u32 	%r252, [%rd6+156];
	xor.b32  	%r325, %r325, %r252;
$L__BB0_22:
	and.b32  	%r254, %r195, 256;
	setp.eq.s32 	%p12, %r254, 0;
	@%p12 bra 	$L__BB0_24;
	ld.global.u32 	%r255, [%rd6+160];
	xor.b32  	%r329, %r329, %r255;
	ld.global.u32 	%r256, [%rd6+164];
	xor.b32  	%r328, %r328, %r256;
	ld.global.u32 	%r257, [%rd6+168];
	xor.b32  	%r327, %r327, %r257;
	ld.global.u32 	%r258, [%rd6+172];
	xor.b32  	%r326, %r326, %r258;
	ld.global.u32 	%r259, [%rd6+176];
	xor.b32  	%r325, %r325, %r259;
$L__BB0_24:
	and.b32  	%r261, %r195, 512;
	setp.eq.s32 	%p13, %r261, 0;
	@%p13 bra 	$L__BB0_26;
	ld.global.u32 	%r262, [%rd6+180];
	xor.b32  	%r329, %r329, %r262;
	ld.global.u32 	%r263, [%rd6+184];
	xor.b32  	%r328, %r328, %r263;
	ld.global.u32 	%r264, [%rd6+188];
	xor.b32  	%r327, %r327, %r264;
	ld.global.u32 	%r265, [%rd6+192];
	xor.b32  	%r326, %r326, %r265;
	ld.global.u32 	%r266, [%rd6+196];
	xor.b32  	%r325, %r325, %r266;
$L__BB0_26:
	and.b32  	%r268, %r195, 1024;
	setp.eq.s32 	%p14, %r268, 0;
	@%p14 bra 	$L__BB0_28;
	ld.global.u32 	%r269, [%rd6+200];
	xor.b32  	%r329, %r329, %r269;
	ld.global.u32 	%r270, [%rd6+204];
	xor.b32  	%r328, %r328, %r270;
	ld.global.u32 	%r271, [%rd6+208];
	xor.b32  	%r327, %r327, %r271;
	ld.global.u32 	%r272, [%rd6+212];
	xor.b32  	%r326, %r326, %r272;
	ld.global.u32 	%r273, [%rd6+216];
	xor.b32  	%r325, %r325, %r273;
$L__BB0_28:
	and.b32  	%r275, %r195, 2048;
	setp.eq.s32 	%p15, %r275, 0;
	@%p15 bra 	$L__BB0_30;
	ld.global.u32 	%r276, [%rd6+220];
	xor.b32  	%r329, %r329, %r276;
	ld.global.u32 	%r277, [%rd6+224];
	xor.b32  	%r328, %r328, %r277;
	ld.global.u32 	%r278, [%rd6+228];
	xor.b32  	%r327, %r327, %r278;
	ld.global.u32 	%r279, [%rd6+232];
	xor.b32  	%r326, %r326, %r279;
	ld.global.u32 	%r280, [%rd6+236];
	xor.b32  	%r325, %r325, %r280;
$L__BB0_30:
	and.b32  	%r282, %r195, 4096;
	setp.eq.s32 	%p16, %r282, 0;
	@%p16 bra 	$L__BB0_32;
	ld.global.u32 	%r283, [%rd6+240];
	xor.b32  	%r329, %r329, %r283;
	ld.global.u32 	%r284, [%rd6+244];
	xor.b32  	%r328, %r328, %r284;
	ld.global.u32 	%r285, [%rd6+248];
	xor.b32  	%r327, %r327, %r285;
	ld.global.u32 	%r286, [%rd6+252];
	xor.b32  	%r326, %r326, %r286;
	ld.global.u32 	%r287, [%rd6+256];
	xor.b32  	%r325, %r325, %r287;
$L__BB0_32:
	and.b32  	%r289, %r195, 8192;
	setp.eq.s32 	%p17, %r289, 0;
	@%p17 bra 	$L__BB0_34;
	ld.global.u32 	%r290, [%rd6+260];
	xor.b32  	%r329, %r329, %r290;
	ld.global.u32 	%r291, [%rd6+264];
	xor.b32  	%r328, %r328, %r291;
	ld.global.u32 	%r292, [%rd6+268];
	xor.b32  	%r327, %r327, %r292;
	ld.global.u32 	%r293, [%rd6+272];
	xor.b32  	%r326, %r326, %r293;
	ld.global.u32 	%r294, [%rd6+276];
	xor.b32  	%r325, %r325, %r294;
$L__BB0_34:
	and.b32  	%r296, %r195, 16384;
	setp.eq.s32 	%p18, %r296, 0;
	@%p18 bra 	$L__BB0_36;
	ld.global.u32 	%r297, [%rd6+280];
	xor.b32  	%r329, %r329, %r297;
	ld.global.u32 	%r298, [%rd6+284];
	xor.b32  	%r328, %r328, %r298;
	ld.global.u32 	%r299, [%rd6+288];
	xor.b32  	%r327, %r327, %r299;
	ld.global.u32 	%r300, [%rd6+292];
	xor.b32  	%r326, %r326, %r300;
	ld.global.u32 	%r301, [%rd6+296];
	xor.b32  	%r325, %r325, %r301;
$L__BB0_36:
	and.b32  	%r303, %r195, 32768;
	setp.eq.s32 	%p19, %r303, 0;
	@%p19 bra 	$L__BB0_38;
	ld.global.u32 	%r304, [%rd6+300];
	xor.b32  	%r329, %r329, %r304;
	ld.global.u32 	%r305, [%rd6+304];
	xor.b32  	%r328, %r328, %r305;
	ld.global.u32 	%r306, [%rd6+308];
	xor.b32  	%r327, %r327, %r306;
	ld.global.u32 	%r307, [%rd6+312];
	xor.b32  	%r326, %r326, %r307;
	ld.global.u32 	%r308, [%rd6+316];
	xor.b32  	%r325, %r325, %r308;
$L__BB0_38:
	add.s32 	%r324, %r324, 16;
	setp.ne.s32 	%p20, %r324, 32;
	@%p20 bra 	$L__BB0_6;
	mad.lo.s32 	%r309, %r318, -31, %r11;
	add.s32 	%r318, %r309, 1;
	setp.ne.s32 	%p21, %r318, 5;
	@%p21 bra 	$L__BB0_5;
	st.global.u32 	[%rd2+4], %r329;
	st.global.u32 	[%rd2+8], %r328;
	st.global.u32 	[%rd2+12], %r327;
	st.global.u32 	[%rd2+16], %r326;
	st.global.u32 	[%rd2+20], %r325;
	add.s32 	%r312, %r312, 1;
	setp.lt.u32 	%p22, %r312, %r2;
	@%p22 bra 	$L__BB0_4;
$L__BB0_41:
	shr.u64 	%rd7, %rd17, 2;
	add.s32 	%r311, %r311, 1;
	setp.gt.u64 	%p23, %rd17, 3;
	mov.u64 	%rd17, %rd7;
	@%p23 bra 	$L__BB0_2;
$L__BB0_42:
	mov.b32 	%r310, 0;
	st.global.v2.u32 	[%rd2+24], {%r310, %r310};
	st.global.u32 	[%rd2+32], %r310;
	mov.b64 	%rd16, 0;
	st.global.u64 	[%rd2+40], %rd16;
	ret;

}
	// .globl	_Z15generate_kernelP17curandStateXORWOWPj
.visible .entry _Z15generate_kernelP17curandStateXORWOWPj(
	.param .u64 .ptr .align 1 _Z15generate_kernelP17curandStateXORWOWPj_param_0,
	.param .u64 .ptr .align 1 _Z15generate_kernelP17curandStateXORWOWPj_param_1
)
{
	.reg .b32 	%r<16>;
	.reg .b64 	%rd<9>;

	ld.param.u64 	%rd1, [_Z15generate_kernelP17curandStateXORWOWPj_param_0];
	ld.param.u64 	%rd2, [_Z15generate_kernelP17curandStateXORWOWPj_param_1];
	cvta.to.global.u64 	%rd3, %rd2;
	cvta.to.global.u64 	%rd4, %rd1;
	mov.u32 	%r1, %tid.x;
	mov.u32 	%r2, %ctaid.x;
	add.s32 	%r3, %r1, %r2;
	mul.wide.s32 	%rd5, %r3, 48;
	add.s64 	%rd6, %rd4, %rd5;
	ld.global.v2.u32 	{%r4, %r5}, [%rd6];
	ld.global.u32 	%r6, [%rd6+20];
	shr.u32 	%r7, %r5, 2;
	xor.b32  	%r8, %r7, %r5;
	shl.b32 	%r9, %r6, 4;
	shl.b32 	%r10, %r8, 1;
	xor.b32  	%r11, %r9, %r10;
	xor.b32  	%r12, %r11, %r6;
	xor.b32  	%r13, %r12, %r8;
	add.s32 	%r14, %r4, %r13;
	add.s32 	%r15, %r14, 362437;
	mul.wide.s32 	%rd7, %r3, 4;
	add.s64 	%rd8, %rd3, %rd7;
	st.global.u32 	[%rd8], %r15;
	ret;

}


// ===== COMPILED SASS (sm_100) =====

	.target	sm_100

	.elftype	@"ET_EXEC"


//--------------------- .note.nv.tkinfo           --------------------------
	.section	.note.nv.tkinfo,"",@"SHT_NOTE"
	.sectionflags	@"SHF_NOTE_NV_TKINFO"
	.tkinfo
        /*0018*/ 	.word	0x00000002
        /*0030*/ 	.string	""
        /*0030*/ 	.string	"ptxas"
        /*0030*/ 	.string	"Cuda compilation tools, release 13.0, V13.0.88"
        /*0030*/ 	.string	"Build cuda_13.0.r13.0/compiler.36424714_0"
        /*0030*/ 	.string	"-arch sm_100 -m 64 "



//--------------------- .note.nv.cuinfo           --------------------------
	.section	.note.nv.cuinfo,"",@"SHT_NOTE"
	.sectionflags	@"SHF_NOTE_NV_CUINFO"
        /*0018*/ 	.short	0x0002
        /*001a*/ 	.short	0x0064
        /*001c*/ 	.short	0x0082
	.zero		2


//--------------------- .nv.info                  --------------------------
	.section	.nv.info,"",@"SHT_CUDA_INFO"
	.align	4


	//----- nvinfo : EIATTR_REGCOUNT
	.align		4
        /*0000*/ 	.byte	0x04, 0x2f
        /*0002*/ 	.short	(.L_10 - .L_9)
	.align		4
.L_9:
        /*0004*/ 	.word	index@(_Z12setup_kernelP17curandStateXORWOW)
        /*0008*/ 	.word	0x0000001f


	//----- nvinfo : EIATTR_FRAME_SIZE
	.align		4
.L_10:
        /*000c*/ 	.byte	0x04, 0x11
        /*000e*/ 	.short	(.L_12 - .L_11)
	.align		4
.L_11:
        /*0010*/ 	.word	index@(_Z12setup_kernelP17curandStateXORWOW)
        /*0014*/ 	.word	0x00000000


	//----- nvinfo : EIATTR_REGCOUNT
	.align		4
.L_12:
        /*0018*/ 	.byte	0x04, 0x2f
        /*001a*/ 	.short	(.L_14 - .L_13)
	.align		4
.L_13:
        /*001c*/ 	.word	index@(_Z15generate_kernelP17curandStateXORWOWPj)
        /*0020*/ 	.word	0x0000000d


	//----- nvinfo : EIATTR_FRAME_SIZE
	.align		4
.L_14:
        /*0024*/ 	.byte	0x04, 0x11
        /*0026*/ 	.short	(.L_16 - .L_15)
	.align		4
.L_15:
        /*0028*/ 	.word	index@(_Z15generate_kernelP17curandStateXORWOWPj)
        /*002c*/ 	.word	0x00000000


	//----- nvinfo : EIATTR_MIN_STACK_SIZE
	.align		4
.L_16:
        /*0030*/ 	.byte	0x04, 0x12
        /*0032*/ 	.short	(.L_18 - .L_17)
	.align		4
.L_17:
        /*0034*/ 	.word	index@(_Z15generate_kernelP17curandStateXORWOWPj)
        /*0038*/ 	.word	0x00000000


	//----- nvinfo : EIATTR_MIN_STACK_SIZE
	.align		4
.L_18:
        /*003c*/ 	.byte	0x04, 0x12
        /*003e*/ 	.short	(.L_20 - .L_19)
	.align		4
.L_19:
        /*0040*/ 	.word	index@(_Z12setup_kernelP17curandStateXORWOW)
        /*0044*/ 	.word	0x00000000
.L_20:


//--------------------- .nv.compat                --------------------------
	.section	.nv.compat,"",@"SHT_CUDA_COMPAT_INFO"
	.align	4
        /*0000*/ 	.byte	0x02, 0x09, 0x00, 0x00, 0x02, 0x02, 0x01, 0x00, 0x02, 0x05, 0x05, 0x00, 0x03, 0x07, 0x01, 0x01
        /*0010*/ 	.byte	0x02, 0x03, 0x00, 0x00, 0x02, 0x06, 0x01, 0x00, 0x04, 0x0b, 0x08, 0x00, 0x09, 0x00, 0x00, 0x00
        /*0020*/ 	.byte	0x00, 0x00, 0x00, 0x00


//--------------------- .nv.info._Z15generate_kernelP17curandStateXORWOWPj --------------------------
	.section	.nv.info._Z15generate_kernelP17curandStateXORWOWPj,"",@"SHT_CUDA_INFO"
	.sectionflags	@""
	.align	4


	//----- nvinfo : EIATTR_CUDA_API_VERSION
	.align		4
        /*0000*/ 	.byte	0x04, 0x37
        /*0002*/ 	.short	(.L_22 - .L_21)
.L_21:
        /*0004*/ 	.word	0x00000082


	//----- nvinfo : EIATTR_KPARAM_INFO
	.align		4
.L_22:
        /*0008*/ 	.byte	0x04, 0x17
        /*000a*/ 	.short	(.L_24 - .L_23)
.L_23:
        /*000c*/ 	.word	0x00000000
        /*0010*/ 	.short	0x0001
        /*0012*/ 	.short	0x0008
        /*0014*/ 	.byte	0x00, 0xf5, 0x21, 0x00


	//----- nvinfo : EIATTR_KPARAM_INFO
	.align		4
.L_24:
        /*0018*/ 	.byte	0x04, 0x17
        /*001a*/ 	.short	(.L_26 - .L_25)
.L_25:
        /*001c*/ 	.word	0x00000000
        /*0020*/ 	.short	0x0000
        /*0022*/ 	.short	0x0000
        /*0024*/ 	.byte	0x00, 0xf5, 0x21, 0x00


	//----- nvinfo : EIATTR_SPARSE_MMA_MASK
	.align		4
.L_26:
        /*0028*/ 	.byte	0x03, 0x50
        /*002a*/ 	.short	0x0000


	//----- nvinfo : EIATTR_MAXREG_COUNT
	.align		4
        /*002c*/ 	.byte	0x03, 0x1b
        /*002e*/ 	.short	0x00ff


	//----- nvinfo : EIATTR_MERCURY_ISA_VERSION
	.align		4
        /*0030*/ 	.byte	0x03, 0x5f
        /*0032*/ 	.short	0x0101


	//----- nvinfo : EIATTR_VRC_CTA_INIT_COUNT
	.align		4
        /*0034*/ 	.byte	0x02, 0x4a
	.zero		1
	.zero		1


	//----- nvinfo : EIATTR_EXIT_INSTR_OFFSETS
	.align		4
        /*0038*/ 	.byte	0x04, 0x1c
        /*003a*/ 	.short	(.L_28 - .L_27)


	//   ....[0]....
.L_27:
        /*003c*/ 	.word	0x00000130


	//----- nvinfo : EIATTR_CBANK_PARAM_SIZE
	.align		4
.L_28:
        /*0040*/ 	.byte	0x03, 0x19
        /*0042*/ 	.short	0x0010


	//----- nvinfo : EIATTR_PARAM_CBANK
	.align		4
        /*0044*/ 	.byte	0x04, 0x0a
        /*0046*/ 	.short	(.L_30 - .L_29)
	.align		4
.L_29:
        /*0048*/ 	.word	index@(.nv.constant0._Z15generate_kernelP17curandStateXORWOWPj)
        /*004c*/ 	.short	0x0380
        /*004e*/ 	.short	0x0010


	//----- nvinfo : EIATTR_SW_WAR
	.align		4
.L_30:
        /*0050*/ 	.byte	0x04, 0x36
        /*0052*/ 	.short	(.L_32 - .L_31)
.L_31:
        /*0054*/ 	.word	0x00000008
.L_32:


//--------------------- .nv.info._Z12setup_kernelP17curandStateXORWOW --------------------------
	.section	.nv.info._Z12setup_kernelP17curandStateXORWOW,"",@"SHT_CUDA_INFO"
	.sectionflags	@""
	.align	4


	//----- nvinfo : EIATTR_CUDA_API_VERSION
	.align		4
        /*0000*/ 	.byte	0x04, 0x37
        /*0002*/ 	.short	(.L_34 - .L_33)
.L_33:
        /*0004*/ 	.word	0x00000082


	//----- nvinfo : EIATTR_KPARAM_INFO
	.align		4
.L_34:
        /*0008*/ 	.byte	0x04, 0x17
        /*000a*/ 	.short	(.L_36 - .L_35)
.L_35:
        /*000c*/ 	.word	0x00000000
        /*0010*/ 	.short	0x0000
        /*0012*/ 	.short	0x0000
        /*0014*/ 	.byte	0x00, 0xf5, 0x21, 0x00


	//----- nvinfo : EIATTR_SPARSE_MMA_MASK
	.align		4
.L_36:
        /*0018*/ 	.byte	0x03, 0x50
        /*001a*/ 	.short	0x0000


	//----- nvinfo : EIATTR_MAXREG_COUNT
	.align		4
        /*001c*/ 	.byte	0x03, 0x1b
        /*001e*/ 	.short	0x00ff


	//----- nvinfo : EIATTR_MERCURY_ISA_VERSION
	.align		4
        /*0020*/ 	.byte	0x03, 0x5f
        /*0022*/ 	.short	0x0101


	//----- nvinfo : EIATTR_VRC_CTA_INIT_COUNT
	.align		4
        /*0024*/ 	.byte	0x02, 0x4a
	.zero		1
	.zero		1


	//----- nvinfo : EIATTR_EXIT_INSTR_OFFSETS
	.align		4
        /*0028*/ 	.byte	0x04, 0x1c
        /*002a*/ 	.short	(.L_38 - .L_37)


	//   ....[0]....
.L_37:
        /*002c*/ 	.word	0x00000f20


	//----- nvinfo : EIATTR_CRS_STACK_SIZE
	.align		4
.L_38:
        /*0030*/ 	.byte	0x04, 0x1e
        /*0032*/ 	.short	(.L_40 - .L_39)
.L_39:
        /*0034*/ 	.word	0x00000000


	//----- nvinfo : EIATTR_CBANK_PARAM_SIZE
	.align		4
.L_40:
        /*0038*/ 	.byte	0x03, 0x19
        /*003a*/ 	.short	0x0008


	//----- nvinfo : EIATTR_PARAM_CBANK
	.align		4
        /*003c*/ 	.byte	0x04, 0x0a
        /*003e*/ 	.short	(.L_42 - .L_41)
	.align		4
.L_41:
        /*0040*/ 	.word	index@(.nv.constant0._Z12setup_kernelP17curandStateXORWOW)
        /*0044*/ 	.short	0x0380
        /*0046*/ 	.short	0x0008


	//----- nvinfo : EIATTR_SW_WAR
	.align		4
.L_42:
        /*0048*/ 	.byte	0x04, 0x36
        /*004a*/ 	.short	(.L_44 - .L_43)
.L_43:
        /*004c*/ 	.word	0x00000008
.L_44:


//--------------------- .nv.callgraph             --------------------------
	.section	.nv.callgraph,"",@"SHT_CUDA_CALLGRAPH"
	.align	4
	.sectionentsize	8
	.align		4
        /*0000*/ 	.word	0x00000000
	.align		4
        /*0004*/ 	.word	0xffffffff
	.align		4
        /*0008*/ 	.word	0x00000000
	.align		4
        /*000c*/ 	.word	0xfffffffe
	.align		4
        /*0010*/ 	.word	0x00000000
	.align		4
        /*0014*/ 	.word	0xfffffffd
	.align		4
        /*0018*/ 	.word	0x00000000
	.align		4
        /*001c*/ 	.word	0xfffffffc


//--------------------- .nv.constant4             --------------------------
	.section	.nv.constant4,"a",@progbits
	.align	8
	.align		8
.nv.constant4:
        /*0000*/ 	.dword	precalc_xorwow_matrix
	.align		8
        /*0008*/ 	.dword	precalc_xorwow_offset_matrix
	.align		8
        /*0010*/ 	.dword	mrg32k3aM1
	.align		8
        /*0018*/ 	.dword	mrg32k3aM2
	.align		8
        /*0020*/ 	.dword	mrg32k3aM1SubSeq
	.align		8
        /*0028*/ 	.dword	mrg32k3aM2SubSeq
	.align		8
        /*0030*/ 	.dword	mrg32k3aM1Seq
	.align		8
        /*0038*/ 	.dword	mrg32k3aM2Seq


//--------------------- .nv.constant3             --------------------------
	.section	.nv.constant3,"a",@progbits
	.align	8
.nv.constant3:
	.type		__cr_lgamma_table,@object
	.size		__cr_lgamma_table,(.L_8 - __cr_lgamma_table)
__cr_lgamma_table:
        /*0000*/ 	.byte	0x00, 0x00, 0x00, 0x00, 0x00, 0x00, 0x00, 0x00, 0x00, 0x00, 0x00, 0x00, 0x00, 0x00, 0x00, 0x00
        /*0010*/ 	.byte	0xef, 0x39, 0xfa, 0xfe, 0x42, 0x2e, 0xe6, 0x3f, 0x02, 0x20, 0x2a, 0xfa, 0x0b, 0xab, 0xfc, 0x3f
        /*0020*/ 	.byte	0xf9, 0x2c, 0x92, 0x7c, 0xa7, 0x6c, 0x09, 0x40, 0xc9, 0x79, 0x44, 0x3c, 0x64, 0x26, 0x13, 0x40
        /*0030*/ 	.byte	0xca, 0x01, 0xcf, 0x3a, 0x27, 0x51, 0x1a, 0x40, 0x30, 0xcc, 0x2d, 0xf3, 0xe1, 0x0c, 0x21, 0x40
        /*0040*/ 	.byte	0x0d, 0xb7, 0xfc, 0x82, 0x8e, 0x35, 0x25, 0x40
.L_8:


//--------------------- .text._Z15generate_kernelP17curandStateXORWOWPj --------------------------
	.section	.text._Z15generate_kernelP17curandStateXORWOWPj,"ax",@progbits
	.align	128
        .global         _Z15generate_kernelP17curandStateXORWOWPj
        .type           _Z15generate_kernelP17curandStateXORWOWPj,@function
        .size           _Z15generate_kernelP17curandStateXORWOWPj,(.L_x_10 - _Z15generate_kernelP17curandStateXORWOWPj)
        .other          _Z15generate_kernelP17curandStateXORWOWPj,@"STO_CUDA_ENTRY STV_DEFAULT"
_Z15generate_kernelP17curandStateXORWOWPj:
.text._Z15generate_kernelP17curandStateXORWOWPj:
[----:B------:R-:W-:Y:S01]  /*0000*/  LDC R1, c[0x0][0x37c] ;  /* 0x0000df00ff017b82 */ /* 0x000fe20000000800 */
[----:B------:R-:W0:Y:S07]  /*0010*/  S2R R7, SR_TID.X ;  /* 0x0000000000077919 */ /* 0x000e2e0000002100 */
[----:B------:R-:W0:Y:S01]  /*0020*/  S2UR UR6, SR_CTAID.X ;  /* 0x00000000000679c3 */ /* 0x000e220000002500 */
[----:B------:R-:W1:Y:S07]  /*0030*/  LDCU.64 UR4, c[0x0][0x358] ;  /* 0x00006b00ff0477ac */ /* 0x000e6e0008000a00 */
[----:B------:R-:W2:Y:S08]  /*0040*/  LDC.64 R2, c[0x0][0x380] ;  /* 0x0000e000ff027b82 */ /* 0x000eb00000000a00 */
[----:B------:R-:W3:Y:S01]  /*0050*/  LDC.64 R4, c[0x0][0x388] ;  /* 0x0000e200ff047b82 */ /* 0x000ee20000000a00 */
[----:B0-----:R-:W-:-:S04]  /*0060*/  VIADD R7, R7, UR6 ;  /* 0x0000000607077c36 */ /* 0x001fc80008000000 */
[----:B--2---:R-:W-:-:S05]  /*0070*/  IMAD.WIDE R2, R7, 0x30, R2 ;  /* 0x0000003007027825 */ /* 0x004fca00078e0202 */
[----:B-1----:R-:W2:Y:S04]  /*0080*/  LDG.E.64 R8, desc[UR4][R2.64] ;  /* 0x0000000402087981 */ /* 0x002ea8000c1e1b00 */
[----:B------:R-:W4:Y:S01]  /*0090*/  LDG.E R0, desc[UR4][R2.64+0x14] ;  /* 0x0000140402007981 */ /* 0x000f22000c1e1900 */
[----:B---3--:R-:W-:Y:S01]  /*00a0*/  IMAD.WIDE R4, R7, 0x4, R4 ;  /* 0x0000000407047825 */ /* 0x008fe200078e0204 */
[----:B--2---:R-:W-:-:S04]  /*00b0*/  SHF.R.U32.HI R6, RZ, 0x2, R9 ;  /* 0x00000002ff067819 */ /* 0x004fc80000011609 */
[----:B------:R-:W-:Y:S01]  /*00c0*/  LOP3.LUT R6, R6, R9, RZ, 0x3c, !PT ;  /* 0x0000000906067212 */ /* 0x000fe200078e3cff */
[----:B----4-:R-:W-:-:S04]  /*00d0*/  IMAD.SHL.U32 R9, R0, 0x10, RZ ;  /* 0x0000001000097824 */ /* 0x010fc800078e00ff */
[----:B------:R-:W-:-:S05]  /*00e0*/  IMAD.SHL.U32 R10, R6, 0x2, RZ ;  /* 0x00000002060a7824 */ /* 0x000fca00078e00ff */
[----:B------:R-:W-:-:S04]  /*00f0*/  LOP3.LUT R9, R0, R9, R10, 0x96, !PT ;  /* 0x0000000900097212 */ /* 0x000fc800078e960a */
[----:B------:R-:W-:-:S04]  /*0100*/  LOP3.LUT R9, R9, R6, RZ, 0x3c, !PT ;  /* 0x0000000609097212 */ /* 0x000fc800078e3cff */
[----:B------:R-:W-:-:S05]  /*0110*/  IADD3 R9, PT, PT, R8, 0x587c5, R9 ;  /* 0x000587c508097810 */ /* 0x000fca0007ffe009 */
[----:B------:R-:W-:Y:S01]  /*0120*/  STG.E desc[UR4][R4.64], R9 ;  /* 0x0000000904007986 */ /* 0x000fe2000c101904 */
[----:B------:R-:W-:Y:S05]  /*0130*/  EXIT ;  /* 0x000000000000794d */ /* 0x000fea0003800000 */
.L_x_0:
[----:B------:R-:W-:-:S00]  /*0140*/  BRA `(.L_x_0) ;  /* 0xfffffffc00fc7947 */ /* 0x000fc0000383ffff */
[----:B------:R-:W-:-:S00]  /*0150*/  NOP ;  /* 0x0000000000007918 */ /* 0x000fc00000000000 */
        /* <DEDUP_REMOVED lines=10> */
.L_x_10:


//--------------------- .text._Z12setup_kernelP17curandStateXORWOW --------------------------
	.section	.text._Z12setup_kernelP17curandStateXORWOW,"ax",@progbits
	.align	128
        .global         _Z12setup_kernelP17curandStateXORWOW
        .type           _Z12setup_kernelP17curandStateXORWOW,@function
        .size           _Z12setup_kernelP17curandStateXORWOW,(.L_x_11 - _Z12setup_kernelP17curandStateXORWOW)
        .other          _Z12setup_kernelP17curandStateXORWOW,@"STO_CUDA_ENTRY STV_DEFAULT"
_Z12setup_kernelP17curandStateXORWOW:
.text._Z12setup_kernelP17curandStateXORWOW:
[----:B------:R-:W-:Y:S01]  /*0000*/  LDC R1, c[0x0][0x37c] ;  /* 0x0000df00ff017b82 */ /* 0x000fe20000000800 */
[----:B------:R-:W0:Y:S07]  /*0010*/  S2R R11, SR_TID.X ;  /* 0x00000000000b7919 */ /* 0x000e2e0000002100 */
[----:B------:R-:W0:Y:S01]  /*0020*/  S2UR UR6, SR_CTAID.X ;  /* 0x00000000000679c3 */ /* 0x000e220000002500 */
[----:B------:R-:W1:Y:S01]  /*0030*/  LDCU.64 UR4, c[0x0][0x358] ;  /* 0x00006b00ff0477ac */ /* 0x000e620008000a00 */
[----:B------:R-:W-:Y:S01]  /*0040*/  IMAD.MOV.U32 R4, RZ, RZ, 0x3198c20f ;  /* 0x3198c20fff047424 */ /* 0x000fe200078e00ff */
[----:B------:R-:W-:Y:S01]  /*0050*/  BSSY.RECONVERGENT B0, `(.L_x_1) ;  /* 0x00000e5000007945 */ /* 0x000fe20003800200 */
[----:B------:R-:W-:-:S02]  /*0060*/  IMAD.MOV.U32 R5, RZ, RZ, 0x5efdb30c ;  /* 0x5efdb30cff057424 */ /* 0x000fc400078e00ff */
[----:B------:R-:W-:Y:S02]  /*0070*/  IMAD.MOV.U32 R6, RZ, RZ, 0x423bb012 ;  /* 0x423bb012ff067424 */ /* 0x000fe400078e00ff */
[----:B------:R-:W2:Y:S01]  /*0080*/  LDC.64 R2, c[0x0][0x380] ;  /* 0x0000e000ff027b82 */ /* 0x000ea20000000a00 */
[----:B------:R-:W-:Y:S02]  /*0090*/  IMAD.MOV.U32 R7, RZ, RZ, -0x75bd8fc ;  /* 0xf8a42704ff077424 */ /* 0x000fe400078e00ff */
[----:B------:R-:W-:Y:S02]  /*00a0*/  IMAD.MOV.U32 R8, RZ, RZ, -0x23270784 ;  /* 0xdcd8f87cff087424 */ /* 0x000fe400078e00ff */
[----:B------:R-:W-:Y:S02]  /*00b0*/  IMAD.MOV.U32 R9, RZ, RZ, 0x57fa2510 ;  /* 0x57fa2510ff097424 */ /* 0x000fe400078e00ff */
[----:B0-----:R-:W-:-:S04]  /*00c0*/  VIADD R11, R11, UR6 ;  /* 0x000000060b0b7c36 */ /* 0x001fc80008000000 */
[C---:B--2---:R-:W-:Y:S01]  /*00d0*/  IMAD.WIDE R2, R11.reuse, 0x30, R2 ;  /* 0x000000300b027825 */ /* 0x044fe200078e0202 */
[----:B------:R-:W-:-:S04]  /*00e0*/  ISETP.NE.AND P0, PT, R11, RZ, PT ;  /* 0x000000ff0b00720c */ /* 0x000fc80003f05270 */
[----:B-1----:R0:W-:Y:S04]  /*00f0*/  STG.E.64 desc[UR4][R2.64], R4 ;  /* 0x0000000402007986 */ /* 0x0021e8000c101b04 */
[----:B------:R0:W-:Y:S04]  /*0100*/  STG.E.64 desc[UR4][R2.64+0x8], R6 ;  /* 0x0000080602007986 */ /* 0x0001e8000c101b04 */
[----:B------:R0:W-:Y:S01]  /*0110*/  STG.E.64 desc[UR4][R2.64+0x10], R8 ;  /* 0x0000100802007986 */ /* 0x0001e2000c101b04 */
[----:B------:R-:W-:Y:S05]  /*0120*/  @!P0 BRA `(.L_x_2) ;  /* 0x0000000c005c8947 */ /* 0x000fea0003800000 */
[----:B------:R-:W-:Y:S01]  /*0130*/  SHF.R.S32.HI R0, RZ, 0x1f, R11 ;  /* 0x0000001fff007819 */ /* 0x000fe2000001140b */
[----:B------:R-:W-:-:S07]  /*0140*/  IMAD.MOV.U32 R10, RZ, RZ, RZ ;  /* 0x000000ffff0a7224 */ /* 0x000fce00078e00ff */
.L_x_8:
[----:B0-----:R-:W-:Y:S01]  /*0150*/  LOP3.LUT R2, R11, 0x3, RZ, 0xc0, !PT ;  /* 0x000000030b027812 */ /* 0x001fe200078ec0ff */
[----:B------:R-:W-:Y:S03]  /*0160*/  BSSY.RECONVERGENT B1, `(.L_x_3) ;  /* 0x00000cd000017945 */ /* 0x000fe60003800200 */
[----:B------:R-:W-:-:S04]  /*0170*/  ISETP.NE.U32.AND P0, PT, R2, RZ, PT ;  /* 0x000000ff0200720c */ /* 0x000fc80003f05070 */
[----:B------:R-:W-:-:S13]  /*0180*/  ISETP.NE.AND.EX P0, PT, RZ, RZ, PT, P0 ;  /* 0x000000ffff00720c */ /* 0x000fda0003f05300 */
[----:B------:R-:W-:Y:S05]  /*0190*/  @!P0 BRA `(.L_x_4) ;  /* 0x0000000c00248947 */ /* 0x000fea0003800000 */
[----:B------:R-:W0:Y:S01]  /*01a0*/  LDC.64 R6, c[0x4][RZ] ;  /* 0x01000000ff067b82 */ /* 0x000e220000000a00 */
[----:B------:R-:W-:Y:S02]  /*01b0*/  IMAD.MOV.U32 R12, RZ, RZ, RZ ;  /* 0x000000ffff0c7224 */ /* 0x000fe400078e00ff */
[----:B0-----:R-:W-:-:S07]  /*01c0*/  IMAD.WIDE.U32 R6, R10, 0xc80, R6 ;  /* 0x00000c800a067825 */ /* 0x001fce00078e0006 */
.L_x_7:
[----:B0-----:R-:W-:Y:S01]  /*01d0*/  IMAD.MOV.U32 R13, RZ, RZ, RZ ;  /* 0x000000ffff0d7224 */ /* 0x001fe200078e00ff */
[----:B------:R-:W-:Y:S01]  /*01e0*/  CS2R R2, SRZ ;  /* 0x0000000000027805 */ /* 0x000fe2000001ff00 */
[----:B------:R-:W-:Y:S01]  /*01f0*/  IMAD.MOV.U32 R15, RZ, RZ, RZ ;  /* 0x000000ffff0f7224 */ /* 0x000fe200078e00ff */
[----:B------:R-:W-:-:S07]  /*0200*/  CS2R R4, SRZ ;  /* 0x0000000000047805 */ /* 0x000fce000001ff00 */
.L_x_6:
[----:B------:R-:W0:Y:S01]  /*0210*/  S2R R14, SR_TID.X ;  /* 0x00000000000e7919 */ /* 0x000e220000002100 */
[----:B------:R-:W1:Y:S01]  /*0220*/  LDC.64 R8, c[0x0][0x380] ;  /* 0x0000e000ff087b82 */ /* 0x000e620000000a00 */
[----:B0-----:R-:W-:-:S04]  /*0230*/  VIADD R17, R14, UR6 ;  /* 0x000000060e117c36 */ /* 0x001fc80008000000 */
[----:B-1----:R-:W-:-:S04]  /*0240*/  IMAD.WIDE R8, R17, 0x30, R8 ;  /* 0x0000003011087825 */ /* 0x002fc800078e0208 */
[----:B------:R-:W-:-:S05]  /*0250*/  IMAD.WIDE.U32 R8, R15, 0x4, R8 ;  /* 0x000000040f087825 */ /* 0x000fca00078e0008 */
[----:B------:R0:W5:Y:S01]  /*0260*/  LDG.E R16, desc[UR4][R8.64+0x4] ;  /* 0x0000040408107981 */ /* 0x000162000c1e1900 */
[----:B------:R-:W-:-:S07]  /*0270*/  IMAD.MOV.U32 R17, RZ, RZ, RZ ;  /* 0x000000ffff117224 */ /* 0x000fce00078e00ff */
.L_x_5:
[----:B-----5:R-:W-:Y:S01]  /*0280*/  SHF.R.U32.HI R24, RZ, R17, R16 ;  /* 0x00000011ff187219 */ /* 0x020fe20000011610 */
[----:B0-----:R-:W-:-:S03]  /*0290*/  IMAD.SHL.U32 R8, R15, 0x20, RZ ;  /* 0x000000200f087824 */ /* 0x001fc600078e00ff */
[----:B------:R-:W-:Y:S01]  /*02a0*/  LOP3.LUT R9, R24, 0x1, RZ, 0xc0, !PT ;  /* 0x0000000118097812 */ /* 0x000fe200078ec0ff */
[----:B------:R-:W-:-:S03]  /*02b0*/  IMAD.IADD R8, R8, 0x1, R17 ;  /* 0x0000000108087824 */ /* 0x000fc600078e0211 */
[----:B------:R-:W-:Y:S01]  /*02c0*/  ISETP.NE.U32.AND P0, PT, R9, 0x1, PT ;  /* 0x000000010900780c */ /* 0x000fe20003f05070 */
[----:B------:R-:W-:-:S03]  /*02d0*/  IMAD R9, R8, 0x5, RZ ;  /* 0x0000000508097824 */ /* 0x000fc600078e02ff */
[----:B------:R-:W-:Y:S01]  /*02e0*/  R2P PR, R24, 0x7e ;  /* 0x0000007e18007804 */ /* 0x000fe20000000000 */
[----:B------:R-:W-:-:S08]  /*02f0*/  IMAD.WIDE.U32 R8, R9, 0x4, R6 ;  /* 0x0000000409087825 */ /* 0x000fd000078e0006 */
[----:B------:R-:W2:Y:S04]  /*0300*/  @!P0 LDG.E R18, desc[UR4][R8.64] ;  /* 0x0000000408128981 */ /* 0x000ea8000c1e1900 */
[----:B------:R-:W3:Y:S04]  /*0310*/  @P1 LDG.E R22, desc[UR4][R8.64+0x14] ;  /* 0x0000140408161981 */ /* 0x000ee8000c1e1900 */
[----:B------:R-:W4:Y:S04]  /*0320*/  @!P0 LDG.E R20, desc[UR4][R8.64+0x10] ;  /* 0x0000100408148981 */ /* 0x000f28000c1e1900 */
[----:B------:R-:W4:Y:S04]  /*0330*/  @P2 LDG.E R28, desc[UR4][R8.64+0x28] ;  /* 0x00002804081c2981 */ /* 0x000f28000c1e1900 */
[----:B------:R-:W4:Y:S04]  /*0340*/  @P1 LDG.E R26, desc[UR4][R8.64+0x24] ;  /* 0x00002404081a1981 */ /* 0x000f28000c1e1900 */
[----:B------:R-:W4:Y:S04]  /*0350*/  @P3 LDG.E R21, desc[UR4][R8.64+0x3c] ;  /* 0x00003c0408153981 */ /* 0x000f28000c1e1900 */
[----:B------:R-:W4:Y:S04]  /*0360*/  @P2 LDG.E R19, desc[UR4][R8.64+0x38] ;  /* 0x0000380408132981 */ /* 0x000f28000c1e1900 */
[----:B------:R-:W4:Y:S04]  /*0370*/  @P4 LDG.E R23, desc[UR4][R8.64+0x50] ;  /* 0x0000500408174981 */ /* 0x000f28000c1e1900 */
[----:B------:R-:W4:Y:S01]  /*0380*/  @P1 LDG.E R25, desc[UR4][R8.64+0x20] ;  /* 0x0000200408191981 */ /* 0x000f22000c1e1900 */
[----:B--2---:R-:W-:-:S03]  /*0390*/  @!P0 LOP3.LUT R13, R13, R18, RZ, 0x3c, !PT ;  /* 0x000000120d0d8212 */ /* 0x004fc600078e3cff */
[----:B------:R-:W2:Y:S01]  /*03a0*/  @!P0 LDG.E R18, desc[UR4][R8.64+0x8] ;  /* 0x0000080408128981 */ /* 0x000ea2000c1e1900 */
[----:B---3--:R-:W-:-:S03]  /*03b0*/  @P1 LOP3.LUT R13, R13, R22, RZ, 0x3c, !PT ;  /* 0x000000160d0d1212 */ /* 0x008fc600078e3cff */
[----:B------:R-:W3:Y:S01]  /*03c0*/  @P3 LDG.E R22, desc[UR4][R8.64+0x4c] ;  /* 0x00004c0408163981 */ /* 0x000ee2000c1e1900 */
[----:B----4-:R-:W-:-:S03]  /*03d0*/  @!P0 LOP3.LUT R3, R3, R20, RZ, 0x3c, !PT ;  /* 0x0000001403038212 */ /* 0x010fc600078e3cff */
[----:B------:R-:W4:Y:S01]  /*03e0*/  @P1 LDG.E R20, desc[UR4][R8.64+0x1c] ;  /* 0x00001c0408141981 */ /* 0x000f22000c1e1900 */
[----:B------:R-:W-:Y:S02]  /*03f0*/  @P2 LOP3.LUT R13, R13, R28, RZ, 0x3c, !PT ;  /* 0x0000001c0d0d2212 */ /* 0x000fe400078e3cff */
[----:B------:R-:W-:Y:S02]  /*0400*/  @P1 LOP3.LUT R3, R3, R26, RZ, 0x3c, !PT ;  /* 0x0000001a03031212 */ /* 0x000fe400078e3cff */
[----:B------:R-:W4:Y:S01]  /*0410*/  @P5 LDG.E R26, desc[UR4][R8.64+0x64] ;  /* 0x00006404081a5981 */ /* 0x000f22000c1e1900 */
[----:B------:R-:W-:-:S03]  /*0420*/  @P3 LOP3.LUT R13, R13, R21, RZ, 0x3c, !PT ;  /* 0x000000150d0d3212 */ /* 0x000fc600078e3cff */
[----:B------:R-:W4:Y:S01]  /*0430*/  @!P0 LDG.E R21, desc[UR4][R8.64+0xc] ;  /* 0x00000c0408158981 */ /* 0x000f22000c1e1900 */
[----:B------:R-:W-:-:S03]  /*0440*/  @P2 LOP3.LUT R3, R3, R19, RZ, 0x3c, !PT ;  /* 0x0000001303032212 */ /* 0x000fc600078e3cff */
[----:B------:R-:W4:Y:S01]  /*0450*/  @!P0 LDG.E R19, desc[UR4][R8.64+0x4] ;  /* 0x0000040408138981 */ /* 0x000f22000c1e1900 */
[----:B------:R-:W-:-:S03]  /*0460*/  @P4 LOP3.LUT R13, R13, R23, RZ, 0x3c, !PT ;  /* 0x000000170d0d4212 */ /* 0x000fc600078e3cff */
[----:B------:R-:W4:Y:S01]  /*0470*/  @P1 LDG.E R23, desc[UR4][R8.64+0x18] ;  /* 0x0000180408171981 */ /* 0x000f22000c1e1900 */
[----:B--2---:R-:W-:-:S03]  /*0480*/  @!P0 LOP3.LUT R5, R5, R18, RZ, 0x3c, !PT ;  /* 0x0000001205058212 */ /* 0x004fc600078e3cff */
[----:B------:R-:W2:Y:S01]  /*0490*/  @P2 LDG.E R18, desc[UR4][R8.64+0x30] ;  /* 0x0000300408122981 */ /* 0x000ea2000c1e1900 */
[----:B---3--:R-:W-:-:S03]  /*04a0*/  @P3 LOP3.LUT R3, R3, R22, RZ, 0x3c, !PT ;  /* 0x0000001603033212 */ /* 0x008fc600078e3cff */
[----:B------:R-:W3:Y:S01]  /*04b0*/  @P4 LDG.E R22, desc[UR4][R8.64+0x60] ;  /* 0x0000600408164981 */ /* 0x000ee2000c1e1900 */
[----:B----4-:R-:W-:-:S03]  /*04c0*/  @P1 LOP3.LUT R5, R5, R20, RZ, 0x3c, !PT ;  /* 0x0000001405051212 */ /* 0x010fc600078e3cff */
[----:B------:R-:W4:Y:S01]  /*04d0*/  @P3 LDG.E R20, desc[UR4][R8.64+0x44] ;  /* 0x0000440408143981 */ /* 0x000f22000c1e1900 */
[----:B------:R-:W-:-:S03]  /*04e0*/  @P5 LOP3.LUT R13, R13, R26, RZ, 0x3c, !PT ;  /* 0x0000001a0d0d5212 */ /* 0x000fc600078e3cff */
[----:B------:R-:W4:Y:S01]  /*04f0*/  @P6 LDG.E R26, desc[UR4][R8.64+0x78] ;  /* 0x00007804081a6981 */ /* 0x000f22000c1e1900 */
[----:B------:R-:W-:-:S03]  /*0500*/  @!P0 LOP3.LUT R2, R2, R21, RZ, 0x3c, !PT ;  /* 0x0000001502028212 */ /* 0x000fc600078e3cff */
[----:B------:R-:W4:Y:S01]  /*0510*/  @P2 LDG.E R21, desc[UR4][R8.64+0x34] ;  /* 0x0000340408152981 */ /* 0x000f22000c1e1900 */
[----:B------:R-:W-:-:S03]  /*0520*/  @!P0 LOP3.LUT R4, R4, R19, RZ, 0x3c, !PT ;  /* 0x0000001304048212 */ /* 0x000fc600078e3cff */
[----:B------:R-:W4:Y:S01]  /*0530*/  @P2 LDG.E R19, desc[UR4][R8.64+0x2c] ;  /* 0x00002c0408132981 */ /* 0x000f22000c1e1900 */
[----:B------:R-:W-:Y:S02]  /*0540*/  @P1 LOP3.LUT R2, R2, R25, RZ, 0x3c, !PT ;  /* 0x0000001902021212 */ /* 0x000fe400078e3cff */
[----:B------:R-:W-:Y:S01]  /*0550*/  @P1 LOP3.LUT R4, R4, R23, RZ, 0x3c, !PT ;  /* 0x0000001704041212 */ /* 0x000fe200078e3cff */
[----:B------:R-:W4:Y:S04]  /*0560*/  @P3 LDG.E R25, desc[UR4][R8.64+0x48] ;  /* 0x0000480408193981 */ /* 0x000f28000c1e1900 */
[----:B------:R-:W4:Y:S01]  /*0570*/  @P3 LDG.E R23, desc[UR4][R8.64+0x40] ;  /* 0x0000400408173981 */ /* 0x000f22000c1e1900 */
[----:B------:R-:W-:Y:S02]  /*0580*/  LOP3.LUT P0, RZ, R24, 0x80, RZ, 0xc0, !PT ;  /* 0x0000008018ff7812 */ /* 0x000fe4000780c0ff */
[----:B--2---:R-:W-:-:S02]  /*0590*/  @P2 LOP3.LUT R5, R5, R18, RZ, 0x3c, !PT ;  /* 0x0000001205052212 */ /* 0x004fc400078e3cff */
[----:B------:R-:W2:Y:S01]  /*05a0*/  @P4 LDG.E R18, desc[UR4][R8.64+0x58] ;  /* 0x0000580408124981 */ /* 0x000ea2000c1e1900 */
[----:B---3--:R-:W-:-:S03]  /*05b0*/  @P4 LOP3.LUT R3, R3, R22, RZ, 0x3c, !PT ;  /* 0x0000001603034212 */ /* 0x008fc600078e3cff */
[----:B------:R-:W3:Y:S01]  /*05c0*/  @P5 LDG.E R22, desc[UR4][R8.64+0x74] ;  /* 0x0000740408165981 */ /* 0x000ee2000c1e1900 */
[----:B----4-:R-:W-:-:S03]  /*05d0*/  @P3 LOP3.LUT R5, R5, R20, RZ, 0x3c, !PT ;  /* 0x0000001405053212 */ /* 0x010fc600078e3cff */
[----:B------:R-:W4:Y:S01]  /*05e0*/  @P5 LDG.E R20, desc[UR4][R8.64+0x6c] ;  /* 0x00006c0408145981 */ /* 0x000f22000c1e1900 */
[----:B------:R-:W-:-:S03]  /*05f0*/  @P6 LOP3.LUT R13, R13, R26, RZ, 0x3c, !PT ;  /* 0x0000001a0d0d6212 */ /* 0x000fc600078e3cff */
        /* <DEDUP_REMOVED lines=9> */
[----:B--2---:R-:W-:-:S03]  /*0690*/  @P4 LOP3.LUT R5, R5, R18, RZ, 0x3c, !PT ;  /* 0x0000001205054212 */ /* 0x004fc600078e3cff */
        /* <DEDUP_REMOVED lines=15> */
[----:B--2---:R-:W-:-:S04]  /*0790*/  @P6 LOP3.LUT R5, R5, R18, RZ, 0x3c, !PT ;  /* 0x0000001205056212 */ /* 0x004fc800078e3cff */
[----:B---3--:R-:W-:Y:S02]  /*07a0*/  @P0 LOP3.LUT R5, R5, R22, RZ, 0x3c, !PT ;  /* 0x0000001605050212 */ /* 0x008fe400078e3cff */
[----:B----4-:R-:W-:-:S04]  /*07b0*/  @P6 LOP3.LUT R3, R3, R20, RZ, 0x3c, !PT ;  /* 0x0000001403036212 */ /* 0x010fc800078e3cff */
[----:B------:R-:W-:Y:S02]  /*07c0*/  @P0 LOP3.LUT R3, R3, R26, RZ, 0x3c, !PT ;  /* 0x0000001a03030212 */ /* 0x000fe400078e3cff */
[----:B------:R-:W-:Y:S02]  /*07d0*/  @P6 LOP3.LUT R2, R2, R21, RZ, 0x3c, !PT ;  /* 0x0000001502026212 */ /* 0x000fe400078e3cff */
[----:B------:R-:W-:Y:S02]  /*07e0*/  @P6 LOP3.LUT R4, R4, R19, RZ, 0x3c, !PT ;  /* 0x0000001304046212 */ /* 0x000fe400078e3cff */
[----:B------:R-:W-:Y:S02]  /*07f0*/  @P0 LOP3.LUT R2, R2, R25, RZ, 0x3c, !PT ;  /* 0x0000001902020212 */ /* 0x000fe400078e3cff */
[----:B------:R-:W-:Y:S02]  /*0800*/  @P0 LOP3.LUT R4, R4, R23, RZ, 0x3c, !PT ;  /* 0x0000001704040212 */ /* 0x000fe400078e3cff */
[----:B------:R-:W-:-:S13]  /*0810*/  R2P PR, R24.B1, 0x7f ;  /* 0x0000007f18007804 */ /* 0x000fda0000001000 */
[----:B------:R-:W2:Y:S04]  /*0820*/  @P0 LDG.E R18, desc[UR4][R8.64+0xa0] ;  /* 0x0000a00408120981 */ /* 0x000ea8000c1e1900 */
[----:B------:R-:W3:Y:S04]  /*0830*/  @P1 LDG.E R20, desc[UR4][R8.64+0xb4] ;  /* 0x0000b40408141981 */ /* 0x000ee8000c1e1900 */
[----:B------:R-:W4:Y:S04]  /*0840*/  @P2 LDG.E R26, desc[UR4][R8.64+0xc8] ;  /* 0x0000c804081a2981 */ /* 0x000f28000c1e1900 */
[----:B------:R-:W4:Y:S04]  /*0850*/  @P3 LDG.E R28, desc[UR4][R8.64+0xdc] ;  /* 0x0000dc04081c3981 */ /* 0x000f28000c1e1900 */
[----:B------:R-:W4:Y:S04]  /*0860*/  @P0 LDG.E R19, desc[UR4][R8.64+0xa4] ;  /* 0x0000a40408130981 */ /* 0x000f28000c1e1900 */
[----:B------:R-:W4:Y:S04]  /*0870*/  @P0 LDG.E R22, desc[UR4][R8.64+0xb0] ;  /* 0x0000b00408160981 */ /* 0x000f28000c1e1900 */
[----:B------:R-:W4:Y:S04]  /*0880*/  @P4 LDG.E R25, desc[UR4][R8.64+0xf0] ;  /* 0x0000f00408194981 */ /* 0x000f28000c1e1900 */
[----:B------:R-:W4:Y:S04]  /*0890*/  @P0 LDG.E R21, desc[UR4][R8.64+0xac] ;  /* 0x0000ac0408150981 */ /* 0x000f28000c1e1900 */
[----:B------:R-:W4:Y:S01]  /*08a0*/  @P1 LDG.E R23, desc[UR4][R8.64+0xb8] ;  /* 0x0000b80408171981 */ /* 0x000f22000c1e1900 */
[----:B--2---:R-:W-:-:S03]  /*08b0*/  @P0 LOP3.LUT R13, R13, R18, RZ, 0x3c, !PT ;  /* 0x000000120d0d0212 */ /* 0x004fc600078e3cff */
[----:B------:R-:W2:Y:S01]  /*08c0*/  @P1 LDG.E R18, desc[UR4][R8.64+0xbc] ;  /* 0x0000bc0408121981 */ /* 0x000ea2000c1e1900 */
[----:B---3--:R-:W-:-:S03]  /*08d0*/  @P1 LOP3.LUT R13, R13, R20, RZ, 0x3c, !PT ;  /* 0x000000140d0d1212 */ /* 0x008fc600078e3cff */
[----:B------:R-:W3:Y:S01]  /*08e0*/  @P0 LDG.E R20, desc[UR4][R8.64+0xa8] ;  /* 0x0000a80408140981 */ /* 0x000ee2000c1e1900 */
[----:B----4-:R-:W-:-:S03]  /*08f0*/  @P2 LOP3.LUT R13, R13, R26, RZ, 0x3c, !PT ;  /* 0x0000001a0d0d2212 */ /* 0x010fc600078e3cff */
[----:B------:R-:W4:Y:S01]  /*0900*/  @P5 LDG.E R26, desc[UR4][R8.64+0x104] ;  /* 0x00010404081a5981 */ /* 0x000f22000c1e1900 */
[----:B------:R-:W-:Y:S02]  /*0910*/  @P3 LOP3.LUT R13, R13, R28, RZ, 0x3c, !PT ;  /* 0x0000001c0d0d3212 */ /* 0x000fe400078e3cff */
[----:B------:R-:W-:Y:S02]  /*0920*/  @P0 LOP3.LUT R4, R4, R19, RZ, 0x3c, !PT ;  /* 0x0000001304040212 */ /* 0x000fe400078e3cff */
        /* <DEDUP_REMOVED lines=9> */
[----:B---3--:R-:W-:-:S03]  /*09c0*/  @P0 LOP3.LUT R5, R5, R20, RZ, 0x3c, !PT ;  /* 0x0000001405050212 */ /* 0x008fc600078e3cff */
[----:B------:R-:W3:Y:S01]  /*09d0*/  @P1 LDG.E R20, desc[UR4][R8.64+0xc4] ;  /* 0x0000c40408141981 */ /* 0x000ee2000c1e1900 */
[----:B--2---:R-:W-:-:S03]  /*09e0*/  @P1 LOP3.LUT R5, R5, R18, RZ, 0x3c, !PT ;  /* 0x0000001205051212 */ /* 0x004fc600078e3cff */
[----:B------:R-:W2:Y:S01]  /*09f0*/  @P3 LDG.E R18, desc[UR4][R8.64+0xe4] ;  /* 0x0000e40408123981 */ /* 0x000ea2000c1e1900 */
[----:B------:R-:W-:Y:S02]  /*0a00*/  LOP3.LUT P0, RZ, R24, 0x8000, RZ, 0xc0, !PT ;  /* 0x0000800018ff7812 */ /* 0x000fe4000780c0ff */
[----:B----4-:R-:W-:Y:S01]  /*0a10*/  @P5 LOP3.LUT R13, R13, R26, RZ, 0x3c, !PT ;  /* 0x0000001a0d0d5212 */ /* 0x010fe200078e3cff */
[----:B------:R-:W4:Y:S04]  /*0a20*/  @P2 LDG.E R24, desc[UR4][R8.64+0xd8] ;  /* 0x0000d80408182981 */ /* 0x000f28000c1e1900 */
[----:B------:R-:W4:Y:S01]  /*0a30*/  @P6 LDG.E R26, desc[UR4][R8.64+0x118] ;  /* 0x00011804081a6981 */ /* 0x000f22000c1e1900 */
[----:B------:R-:W-:Y:S02]  /*0a40*/  @P1 LOP3.LUT R2, R2, R19, RZ, 0x3c, !PT ;  /* 0x0000001302021212 */ /* 0x000fe400078e3cff */
[----:B------:R-:W-:Y:S01]  /*0a50*/  @P2 LOP3.LUT R5, R5, R22, RZ, 0x3c, !PT ;  /* 0x0000001605052212 */ /* 0x000fe200078e3cff */
[----:B------:R-:W4:Y:S04]  /*0a60*/  @P3 LDG.E R19, desc[UR4][R8.64+0xe8] ;  /* 0x0000e80408133981 */ /* 0x000f28000c1e1900 */
[----:B------:R-:W4:Y:S01]  /*0a70*/  @P4 LDG.E R22, desc[UR4][R8.64+0xf8] ;  /* 0x0000f80408164981 */ /* 0x000f22000c1e1900 */
[----:B------:R-:W-:-:S03]  /*0a80*/  @P2 LOP3.LUT R4, R4, R21, RZ, 0x3c, !PT ;  /* 0x0000001504042212 */ /* 0x000fc600078e3cff */
[----:B------:R-:W4:Y:S01]  /*0a90*/  @P4 LDG.E R21, desc[UR4][R8.64+0xf4] ;  /* 0x0000f40408154981 */ /* 0x000f22000c1e1900 */
[----:B------:R-:W-:-:S03]  /*0aa0*/  @P2 LOP3.LUT R2, R2, R23, RZ, 0x3c, !PT ;  /* 0x0000001702022212 */ /* 0x000fc600078e3cff */
[----:B------:R-:W4:Y:S01]  /*0ab0*/  @P4 LDG.E R23, desc[UR4][R8.64+0xfc] ;  /* 0x0000fc0408174981 */ /* 0x000f22000c1e1900 */
[----:B------:R-:W-:-:S03]  /*0ac0*/  @P3 LOP3.LUT R4, R4, R25, RZ, 0x3c, !PT ;  /* 0x0000001904043212 */ /* 0x000fc600078e3cff */
[----:B------:R-:W4:Y:S04]  /*0ad0*/  @P5 LDG.E R25, desc[UR4][R8.64+0x108] ;  /* 0x0001080408195981 */ /* 0x000f28000c1e1900 */
[----:B------:R-:W4:Y:S01]  /*0ae0*/  @P0 LDG.E R27, desc[UR4][R8.64+0x138] ;  /* 0x00013804081b0981 */ /* 0x000f22000c1e1900 */
[----:B---3--:R-:W-:-:S03]  /*0af0*/  @P1 LOP3.LUT R3, R3, R20, RZ, 0x3c, !PT ;  /* 0x0000001403031212 */ /* 0x008fc600078e3cff */
[----:B------:R-:W3:Y:S01]  /*0b00*/  @P3 LDG.E R20, desc[UR4][R8.64+0xec] ;  /* 0x0000ec0408143981 */ /* 0x000ee2000c1e1900 */
[----:B--2---:R-:W-:-:S03]  /*0b10*/  @P3 LOP3.LUT R5, R5, R18, RZ, 0x3c, !PT ;  /* 0x0000001205053212 */ /* 0x004fc600078e3cff */
[----:B------:R-:W2:Y:S01]  /*0b20*/  @P5 LDG.E R18, desc[UR4][R8.64+0x10c] ;  /* 0x00010c0408125981 */ /* 0x000ea2000c1e1900 */
        /* <DEDUP_REMOVED lines=22> */
[----:B------:R-:W-:-:S05]  /*0c90*/  VIADD R17, R17, 0x10 ;  /* 0x0000001011117836 */ /* 0x000fca0000000000 */
[----:B------:R-:W-:Y:S02]  /*0ca0*/  ISETP.NE.AND P1, PT, R17, 0x20, PT ;  /* 0x000000201100780c */ /* 0x000fe40003f25270 */
[----:B------:R-:W-:Y:S02]  /*0cb0*/  @P5 LOP3.LUT R2, R2, R19, RZ, 0x3c, !PT ;  /* 0x0000001302025212 */ /* 0x000fe400078e3cff */
[----:B------:R-:W-:Y:S02]  /*0cc0*/  @P6 LOP3.LUT R4, R4, R21, RZ, 0x3c, !PT ;  /* 0x0000001504046212 */ /* 0x000fe400078e3cff */
[----:B------:R-:W-:Y:S02]  /*0cd0*/  @P6 LOP3.LUT R5, R5, R22, RZ, 0x3c, !PT ;  /* 0x0000001605056212 */ /* 0x000fe400078e3cff */
[----:B------:R-:W-:Y:S02]  /*0ce0*/  @P6 LOP3.LUT R2, R2, R23, RZ, 0x3c, !PT ;  /* 0x0000001702026212 */ /* 0x000fe400078e3cff */
[----:B------:R-:W-:-:S02]  /*0cf0*/  @P0 LOP3.LUT R4, R4, R25, RZ, 0x3c, !PT ;  /* 0x0000001904040212 */ /* 0x000fc400078e3cff */
[----:B------:R-:W-:Y:S02]  /*0d00*/  @P0 LOP3.LUT R2, R2, R27, RZ, 0x3c, !PT ;  /* 0x0000001b02020212 */ /* 0x000fe400078e3cff */
[----:B---3--:R-:W-:-:S04]  /*0d10*/  @P5 LOP3.LUT R3, R3, R20, RZ, 0x3c, !PT ;  /* 0x0000001403035212 */ /* 0x008fc800078e3cff */
[----:B--2---:R-:W-:Y:S02]  /*0d20*/  @P6 LOP3.LUT R3, R3, R18, RZ, 0x3c, !PT ;  /* 0x0000001203036212 */ /* 0x004fe400078e3cff */
[----:B----4-:R-:W-:Y:S02]  /*0d30*/  @P0 LOP3.LUT R5, R5, R24, RZ, 0x3c, !PT ;  /* 0x0000001805050212 */ /* 0x010fe400078e3cff */
[----:B------:R-:W-:Y:S01]  /*0d40*/  @P0 LOP3.LUT R3, R3, R26, RZ, 0x3c, !PT ;  /* 0x0000001a03030212 */ /* 0x000fe200078e3cff */
[----:B------:R-:W-:Y:S06]  /*0d50*/  @P1 BRA `(.L_x_5) ;  /* 0xfffffff400481947 */ /* 0x000fec000383ffff */
[----:B------:R-:W-:-:S05]  /*0d60*/  VIADD R15, R15, 0x1 ;  /* 0x000000010f0f7836 */ /* 0x000fca0000000000 */
[----:B------:R-:W-:-:S13]  /*0d70*/  ISETP.NE.AND P0, PT, R15, 0x5, PT ;  /* 0x000000050f00780c */ /* 0x000fda0003f05270 */
[----:B------:R-:W-:Y:S05]  /*0d80*/  @P0 BRA `(.L_x_6) ;  /* 0xfffffff400200947 */ /* 0x000fea000383ffff */
[----:B------:R-:W0:Y:S01]  /*0d90*/  LDC.64 R8, c[0x0][0x380] ;  /* 0x0000e000ff087b82 */ /* 0x000e220000000a00 */
[----:B------:R-:W-:Y:S02]  /*0da0*/  VIADD R15, R14, UR6 ;  /* 0x000000060e0f7c36 */ /* 0x000fe40008000000 */
[----:B------:R-:W-:Y:S02]  /*0db0*/  VIADD R12, R12, 0x1 ;  /* 0x000000010c0c7836 */ /* 0x000fe40000000000 */
[----:B0-----:R-:W-:Y:S01]  /*0dc0*/  IMAD.WIDE R8, R15, 0x30, R8 ;  /* 0x000000300f087825 */ /* 0x001fe200078e0208 */
[----:B------:R-:W-:-:S04]  /*0dd0*/  LOP3.LUT R15, R11, 0x3, RZ, 0xc0, !PT ;  /* 0x000000030b0f7812 */ /* 0x000fc800078ec0ff */
[----:B------:R0:W-:Y:S01]  /*0de0*/  STG.E.64 desc[UR4][R8.64+0x8], R4 ;  /* 0x0000080408007986 */ /* 0x0001e2000c101b04 */
[----:B------:R-:W-:-:S03]  /*0df0*/  ISETP.GE.U32.AND P0, PT, R12, R15, PT ;  /* 0x0000000f0c00720c */ /* 0x000fc60003f06070 */
[----:B------:R0:W-:Y:S04]  /*0e00*/  STG.E.64 desc[UR4][R8.64+0x10], R2 ;  /* 0x0000100208007986 */ /* 0x0001e8000c101b04 */
[----:B------:R0:W-:Y:S06]  /*0e10*/  STG.E desc[UR4][R8.64+0x4], R13 ;  /* 0x0000040d08007986 */ /* 0x0001ec000c101904 */
[----:B------:R-:W-:Y:S05]  /*0e20*/  @!P0 BRA `(.L_x_7) ;  /* 0xfffffff000e88947 */ /* 0x000fea000383ffff */
.L_x_4:
[----:B------:R-:W-:Y:S05]  /*0e30*/  BSYNC.RECONVERGENT B1 ;  /* 0x0000000000017941 */ /* 0x000fea0003800200 */
.L_x_3:
[C---:B------:R-:W-:Y:S01]  /*0e40*/  ISETP.GT.U32.AND P0, PT, R11.reuse, 0x3, PT ;  /* 0x000000030b00780c */ /* 0x040fe20003f04070 */
[----:B------:R-:W-:Y:S01]  /*0e50*/  VIADD R10, R10, 0x1 ;  /* 0x000000010a0a7836 */ /* 0x000fe20000000000 */
[--C-:B------:R-:W-:Y:S02]  /*0e60*/  SHF.R.U64 R11, R11, 0x2, R0.reuse ;  /* 0x000000020b0b7819 */ /* 0x100fe40000001200 */
[----:B------:R-:W-:Y:S02]  /*0e70*/  ISETP.GT.U32.AND.EX P0, PT, R0, RZ, PT, P0 ;  /* 0x000000ff0000720c */ /* 0x000fe40003f04100 */
[----:B------:R-:W-:-:S11]  /*0e80*/  SHF.R.U32.HI R0, RZ, 0x2, R0 ;  /* 0x00000002ff007819 */ /* 0x000fd60000011600 */
[----:B------:R-:W-:Y:S05]  /*0e90*/  @P0 BRA `(.L_x_8) ;  /* 0xfffffff000ac0947 */ /* 0x000fea000383ffff */
.L_x_2:
[----:B------:R-:W-:Y:S05]  /*0ea0*/  BSYNC.RECONVERGENT B0 ;  /* 0x0000000000007941 */ /* 0x000fea0003800200 */
.L_x_1:
[----:B------:R-:W1:Y:S01]  /*0eb0*/  S2R R0, SR_TID.X ;  /* 0x0000000000007919 */ /* 0x000e620000002100 */
[----:B0-----:R-:W0:Y:S01]  /*0ec0*/  LDC.64 R2, c[0x0][0x380] ;  /* 0x0000e000ff027b82 */ /* 0x001e220000000a00 */
[----:B-1----:R-:W-:-:S04]  /*0ed0*/  VIADD R5, R0, UR6 ;  /* 0x0000000600057c36 */ /* 0x002fc80008000000 */
[----:B0-----:R-:W-:-:S05]  /*0ee0*/  IMAD.WIDE R2, R5, 0x30, R2 ;  /* 0x0000003005027825 */ /* 0x001fca00078e0202 */
[----:B------:R-:W-:Y:S04]  /*0ef0*/  STG.E.64 desc[UR4][R2.64+0x18], RZ ;  /* 0x000018ff02007986 */ /* 0x000fe8000c101b04 */
[----:B------:R-:W-:Y:S04]  /*0f00*/  STG.E desc[UR4][R2.64+0x20], RZ ;  /* 0x000020ff02007986 */ /* 0x000fe8000c101904 */
[----:B------:R-:W-:Y:S01]  /*0f10*/  STG.E.64 desc[UR4][R2.64+0x28], RZ ;  /* 0x000028ff02007986 */ /* 0x000fe2000c101b04 */
[----:B------:R-:W-:Y:S05]  /*0f20*/  EXIT ;  /* 0x000000000000794d */ /* 0x000fea0003800000 */
.L_x_9:
        /* <DEDUP_REMOVED lines=13> */
.L_x_11:


//--------------------- .nv.global.init           --------------------------
	.section	.nv.global.init,"aw",@progbits
	.align	4
.nv.global.init:
	.type		mrg32k3aM1SubSeq,@object
	.size		mrg32k3aM1SubSeq,(mrg32k3aM2SubSeq - mrg32k3aM1SubSeq)
mrg32k3aM1SubSeq:
        /*0000*/ 	.byte	0x0b, 0xcc, 0xee, 0x04, 0x73, 0x29, 0x8b, 0x6f, 0xf6, 0x53, 0x03, 0xf6, 0x23, 0xf6, 0xea, 0xda
        /* <DEDUP_REMOVED lines=125> */
	.type		mrg32k3aM2SubSeq,@object
	.size		mrg32k3aM2SubSeq,(mrg32k3aM1 - mrg32k3aM2SubSeq)
mrg32k3aM2SubSeq:
        /* <DEDUP_REMOVED lines=126> */
	.type		mrg32k3aM1,@object
	.size		mrg32k3aM1,(mrg32k3aM1Seq - mrg32k3aM1)
mrg32k3aM1:
        /* <DEDUP_REMOVED lines=144> */
	.type		mrg32k3aM1Seq,@object
	.size		mrg32k3aM1Seq,(mrg32k3aM2 - mrg32k3aM1Seq)
mrg32k3aM1Seq:
        /* <DEDUP_REMOVED lines=144> */
	.type		mrg32k3aM2,@object
	.size		mrg32k3aM2,(mrg32k3aM2Seq - mrg32k3aM2)
mrg32k3aM2:
        /* <DEDUP_REMOVED lines=144> */
	.type		mrg32k3aM2Seq,@object
	.size		mrg32k3aM2Seq,(precalc_xorwow_matrix - mrg32k3aM2Seq)
mrg32k3aM2Seq:
        /* <DEDUP_REMOVED lines=144> */
	.type		precalc_xorwow_matrix,@object
	.size		precalc_xorwow_matrix,(precalc_xorwow_offset_matrix - precalc_xorwow_matrix)
precalc_xorwow_matrix:
        /* <DEDUP_REMOVED lines=6400> */
	.type		precalc_xorwow_offset_matrix,@object
	.size		precalc_xorwow_offset_matrix,(.L_1 - precalc_xorwow_offset_matrix)
precalc_xorwow_offset_matrix:
        /* <DEDUP_REMOVED lines=6400> */
.L_1:


//--------------------- .nv.shared.reserved.0     --------------------------
	.section	.nv.shared.reserved.0,"aw",@nobits
	.weak		__nv_reservedSMEM_offset_0_alias
	.size		__nv_reservedSMEM_offset_0_alias, 0, 64
	.other		__nv_reservedSMEM_offset_0_alias,@"STO_CUDA_RESERVED_SHARED STV_DEFAULT"
__nv_reservedSMEM_offset_0_alias:
	.zero		0
	.zero		64


//--------------------- .nv.constant0._Z15generate_kernelP17curandStateXORWOWPj --------------------------
	.section	.nv.constant0._Z15generate_kernelP17curandStateXORWOWPj,"a",@progbits
	.sectionflags	@""
	.align	4
.nv.constant0._Z15generate_kernelP17curandStateXORWOWPj:
	.zero		912


//--------------------- .nv.constant0._Z12setup_kernelP17curandStateXORWOW --------------------------
	.section	.nv.constant0._Z12setup_kernelP17curandStateXORWOW,"a",@progbits
	.sectionflags	@""
	.align	4
.nv.constant0._Z12setup_kernelP17curandStateXORWOW:
	.zero		904


//--------------------- SYMBOLS --------------------------

	.type		.nv.reservedSmem.offset0,@object
	.size		.nv.reservedSmem.offset0,0x4
